//
// Generated by NVIDIA NVVM Compiler
//
// Compiler Build ID: CL-36424714
// Cuda compilation tools, release 13.0, V13.0.88
// Based on NVVM 20.0.0
//

.version 9.0
.target sm_100
.address_size 64

	// .globl	_Z23ConvolutionKernelTensorP6__halfS0_Pf

.visible .entry _Z23ConvolutionKernelTensorP6__halfS0_Pf(
	.param .u64 .ptr .align 1 _Z23ConvolutionKernelTensorP6__halfS0_Pf_param_0,
	.param .u64 .ptr .align 1 _Z23ConvolutionKernelTensorP6__halfS0_Pf_param_1,
	.param .u64 .ptr .align 1 _Z23ConvolutionKernelTensorP6__halfS0_Pf_param_2
)
{
	.reg .b32 	%r<80>;
	.reg .b32 	%f<34>;
	.reg .b64 	%rd<14>;

	ld.param.u64 	%rd1, [_Z23ConvolutionKernelTensorP6__halfS0_Pf_param_0];
	ld.param.u64 	%rd2, [_Z23ConvolutionKernelTensorP6__halfS0_Pf_param_1];
	ld.param.u64 	%rd3, [_Z23ConvolutionKernelTensorP6__halfS0_Pf_param_2];
	mov.u32 	%r1, %ctaid.x;
	mov.u32 	%r2, %ntid.x;
	mov.u32 	%r3, %tid.x;
	mad.lo.s32 	%r4, %r1, %r2, %r3;
	mov.u32 	%r5, %ctaid.y;
	mov.u32 	%r6, %ntid.y;
	mov.u32 	%r7, %tid.y;
	mad.lo.s32 	%r8, %r5, %r6, %r7;
	shr.u32 	%r9, %r4, 5;
	shl.b32 	%r10, %r9, 8;
	cvta.to.global.u64 	%rd4, %rd1;
	cvta.to.global.u64 	%rd5, %rd2;
	mul.wide.u32 	%rd6, %r10, 2;
	add.s64 	%rd7, %rd4, %rd6;
	mov.b32 	%r11, 4;
	wmma.load.a.sync.aligned.row.m16n16k16.global.f16 	{%r12, %r13, %r14, %r15, %r16, %r17, %r18, %r19}, [%rd7], %r11;
	mov.b32 	%r20, 16;
	wmma.load.b.sync.aligned.col.m16n16k16.global.f16 	{%r21, %r22, %r23, %r24, %r25, %r26, %r27, %r28}, [%rd5], %r20;
	mov.f32 	%f1, 0f00000000;
	wmma.mma.sync.aligned.row.col.m16n16k16.f32.f32 {%f2, %f3, %f4, %f5, %f6, %f7, %f8, %f9}, {%r12, %r13, %r14, %r15, %r16, %r17, %r18, %r19}, {%r21, %r22, %r23, %r24, %r25, %r26, %r27, %r28}, {%f1, %f1, %f1, %f1, %f1, %f1, %f1, %f1};
	add.s64 	%rd8, %rd7, 32;
	wmma.load.a.sync.aligned.row.m16n16k16.global.f16 	{%r29, %r30, %r31, %r32, %r33, %r34, %r35, %r36}, [%rd8], %r11;
	wmma.load.b.sync.aligned.col.m16n16k16.global.f16 	{%r37, %r38, %r39, %r40, %r41, %r42, %r43, %r44}, [%rd5], %r20;
	wmma.mma.sync.aligned.row.col.m16n16k16.f32.f32 {%f10, %f11, %f12, %f13, %f14, %f15, %f16, %f17}, {%r29, %r30, %r31, %r32, %r33, %r34, %r35, %r36}, {%r37, %r38, %r39, %r40, %r41, %r42, %r43, %r44}, {%f2, %f3, %f4, %f5, %f6, %f7, %f8, %f9};
	add.s64 	%rd9, %rd7, 64;
	wmma.load.a.sync.aligned.row.m16n16k16.global.f16 	{%r45, %r46, %r47, %r48, %r49, %r50, %r51, %r52}, [%rd9], %r11;
	wmma.load.b.sync.aligned.col.m16n16k16.global.f16 	{%r53, %r54, %r55, %r56, %r57, %r58, %r59, %r60}, [%rd5], %r20;
	wmma.mma.sync.aligned.row.col.m16n16k16.f32.f32 {%f18, %f19, %f20, %f21, %f22, %f23, %f24, %f25}, {%r45, %r46, %r47, %r48, %r49, %r50, %r51, %r52}, {%r53, %r54, %r55, %r56, %r57, %r58, %r59, %r60}, {%f10, %f11, %f12, %f13, %f14, %f15, %f16, %f17};
	add.s64 	%rd10, %rd7, 96;
	wmma.load.a.sync.aligned.row.m16n16k16.global.f16 	{%r61, %r62, %r63, %r64, %r65, %r66, %r67, %r68}, [%rd10], %r11;
	wmma.load.b.sync.aligned.col.m16n16k16.global.f16 	{%r69, %r70, %r71, %r72, %r73, %r74, %r75, %r76}, [%rd5], %r20;
	wmma.mma.sync.aligned.row.col.m16n16k16.f32.f32 {%f26, %f27, %f28, %f29, %f30, %f31, %f32, %f33}, {%r61, %r62, %r63, %r64, %r65, %r66, %r67, %r68}, {%r69, %r70, %r71, %r72, %r73, %r74, %r75, %r76}, {%f18, %f19, %f20, %f21, %f22, %f23, %f24, %f25};
	cvta.to.global.u64 	%rd11, %rd3;
	shl.b32 	%r77, %r9, 4;
	shl.b32 	%r78, %r8, 8;
	add.s32 	%r79, %r78, %r77;
	mul.wide.u32 	%rd12, %r79, 4;
	add.s64 	%rd13, %rd11, %rd12;
	wmma.store.d.sync.aligned.row.m16n16k16.global.f32 	[%rd13], {%f26, %f27, %f28, %f29, %f30, %f31, %f32, %f33}, %r20;
	ret;

}


// ===== COMPILED SASS (sm_100) =====

	.target	sm_100

	.elftype	@"ET_EXEC"


//--------------------- .note.nv.tkinfo           --------------------------
	.section	.note.nv.tkinfo,"",@"SHT_NOTE"
	.sectionflags	@"SHF_NOTE_NV_TKINFO"
	.tkinfo
        /*0018*/ 	.word	0x00000002
        /*0030*/ 	.string	""
        /*0030*/ 	.string	"ptxas"
        /*0030*/ 	.string	"Cuda compilation tools, release 13.0, V13.0.88"
        /*0030*/ 	.string	"Build cuda_13.0.r13.0/compiler.36424714_0"
        /*0030*/ 	.string	"-arch sm_100 -m 64 "



//--------------------- .note.nv.cuinfo           --------------------------
	.section	.note.nv.cuinfo,"",@"SHT_NOTE"
	.sectionflags	@"SHF_NOTE_NV_CUINFO"
        /*0018*/ 	.short	0x0002
        /*001a*/ 	.short	0x0064
        /*001c*/ 	.short	0x0082
	.zero		2


//--------------------- .nv.info                  --------------------------
	.section	.nv.info,"",@"SHT_CUDA_INFO"
	.align	4


	//----- nvinfo : EIATTR_REGCOUNT
	.align		4
        /*0000*/ 	.byte	0x04, 0x2f
        /*0002*/ 	.short	(.L_1 - .L_0)
	.align		4
.L_0:
        /*0004*/ 	.word	index@(_Z23ConvolutionKernelTensorP6__halfS0_Pf)
        /*0008*/ 	.word	0x00000022


	//----- nvinfo : EIATTR_FRAME_SIZE
	.align		4
.L_1:
        /*000c*/ 	.byte	0x04, 0x11
        /*000e*/ 	.short	(.L_3 - .L_2)
	.align		4
.L_2:
        /*0010*/ 	.word	index@(_Z23ConvolutionKernelTensorP6__halfS0_Pf)
        /*0014*/ 	.word	0x00000000


	//----- nvinfo : EIATTR_MIN_STACK_SIZE
	.align		4
.L_3:
        /*0018*/ 	.byte	0x04, 0x12
        /*001a*/ 	.short	(.L_5 - .L_4)
	.align		4
.L_4:
        /*001c*/ 	.word	index@(_Z23ConvolutionKernelTensorP6__halfS0_Pf)
        /*0020*/ 	.word	0x00000000
.L_5:


//--------------------- .nv.compat                --------------------------
	.section	.nv.compat,"",@"SHT_CUDA_COMPAT_INFO"
	.align	4
        /*0000*/ 	.byte	0x02, 0x09, 0x00, 0x00, 0x02, 0x02, 0x01, 0x00, 0x02, 0x05, 0x05, 0x00, 0x03, 0x07, 0x01, 0x01
        /*0010*/ 	.byte	0x02, 0x03, 0x00, 0x00, 0x02, 0x06, 0x01, 0x00, 0x04, 0x0b, 0x08, 0x00, 0x09, 0x00, 0x00, 0x00
        /*0020*/ 	.byte	0x00, 0x00, 0x00, 0x00


//--------------------- .nv.info._Z23ConvolutionKernelTensorP6__halfS0_Pf --------------------------
	.section	.nv.info._Z23ConvolutionKernelTensorP6__halfS0_Pf,"",@"SHT_CUDA_INFO"
	.sectionflags	@""
	.align	4


	//----- nvinfo : EIATTR_CUDA_API_VERSION
	.align		4
        /*0000*/ 	.byte	0x04, 0x37
        /*0002*/ 	.short	(.L_7 - .L_6)
.L_6:
        /*0004*/ 	.word	0x00000082


	//----- nvinfo : EIATTR_KPARAM_INFO
	.align		4
.L_7:
        /*0008*/ 	.byte	0x04, 0x17
        /*000a*/ 	.short	(.L_9 - .L_8)
.L_8:
        /*000c*/ 	.word	0x00000000
        /*0010*/ 	.short	0x0002
        /*0012*/ 	.short	0x0010
        /*0014*/ 	.byte	0x00, 0xf5, 0x21, 0x00


	//----- nvinfo : EIATTR_KPARAM_INFO
	.align		4
.L_9:
        /*0018*/ 	.byte	0x04, 0x17
        /*001a*/ 	.short	(.L_11 - .L_10)
.L_10:
        /*001c*/ 	.word	0x00000000
        /*0020*/ 	.short	0x0001
        /*0022*/ 	.short	0x0008
        /*0024*/ 	.byte	0x00, 0xf5, 0x21, 0x00


	//----- nvinfo : EIATTR_KPARAM_INFO
	.align		4
.L_11:
        /*0028*/ 	.byte	0x04, 0x17
        /*002a*/ 	.short	(.L_13 - .L_12)
.L_12:
        /*002c*/ 	.word	0x00000000
        /*0030*/ 	.short	0x0000
        /*0032*/ 	.short	0x0000
        /*0034*/ 	.byte	0x00, 0xf5, 0x21, 0x00


	//----- nvinfo : EIATTR_SPARSE_MMA_MASK
	.align		4
.L_13:
        /*0038*/ 	.byte	0x03, 0x50
        /*003a*/ 	.short	0x0000


	//----- nvinfo : EIATTR_WMMA_USED
	.align		4
        /*003c*/ 	.byte	0x01, 0x2b
	.zero		2


	//----- nvinfo : EIATTR_MAXREG_COUNT
	.align		4
        /*0040*/ 	.byte	0x03, 0x1b
        /*0042*/ 	.short	0x00ff


	//----- nvinfo : EIATTR_MERCURY_ISA_VERSION
	.align		4
        /*0044*/ 	.byte	0x03, 0x5f
        /*0046*/ 	.short	0x0101


	//----- nvinfo : EIATTR_VRC_CTA_INIT_COUNT
	.align		4
        /*0048*/ 	.byte	0x02, 0x4a
	.zero		1
	.zero		1


	//----- nvinfo : EIATTR_EXIT_INSTR_OFFSETS
	.align		4
        /*004c*/ 	.byte	0x04, 0x1c
        /*004e*/ 	.short	(.L_15 - .L_14)


	//   ....[0]....
.L_14:
        /*0050*/ 	.word	0x00000430


	//----- nvinfo : EIATTR_CBANK_PARAM_SIZE
	.align		4
.L_15:
        /*0054*/ 	.byte	0x03, 0x19
        /*0056*/ 	.short	0x0018


	//----- nvinfo : EIATTR_PARAM_CBANK
	.align		4
        /*0058*/ 	.byte	0x04, 0x0a
        /*005a*/ 	.short	(.L_17 - .L_16)
	.align		4
.L_16:
        /*005c*/ 	.word	index@(.nv.constant0._Z23ConvolutionKernelTensorP6__halfS0_Pf)
        /*0060*/ 	.short	0x0380
        /*0062*/ 	.short	0x0018


	//----- nvinfo : EIATTR_SW_WAR
	.align		4
.L_17:
        /*0064*/ 	.byte	0x04, 0x36
        /*0066*/ 	.short	(.L_19 - .L_18)
.L_18:
        /*0068*/ 	.word	0x00000008
.L_19:


//--------------------- .nv.callgraph             --------------------------
	.section	.nv.callgraph,"",@"SHT_CUDA_CALLGRAPH"
	.align	4
	.sectionentsize	8
	.align		4
        /*0000*/ 	.word	0x00000000
	.align		4
        /*0004*/ 	.word	0xffffffff
	.align		4
        /*0008*/ 	.word	0x00000000
	.align		4
        /*000c*/ 	.word	0xfffffffe
	.align		4
        /*0010*/ 	.word	0x00000000
	.align		4
        /*0014*/ 	.word	0xfffffffd
	.align		4
        /*0018*/ 	.word	0x00000000
	.align		4
        /*001c*/ 	.word	0xfffffffc


//--------------------- .text._Z23ConvolutionKernelTensorP6__halfS0_Pf --------------------------
	.section	.text._Z23ConvolutionKernelTensorP6__halfS0_Pf,"ax",@progbits
	.align	128
        .global         _Z23ConvolutionKernelTensorP6__halfS0_Pf
        .type           _Z23ConvolutionKernelTensorP6__halfS0_Pf,@function
        .size           _Z23ConvolutionKernelTensorP6__halfS0_Pf,(.L_x_1 - _Z23ConvolutionKernelTensorP6__halfS0_Pf)
        .other          _Z23ConvolutionKernelTensorP6__halfS0_Pf,@"STO_CUDA_ENTRY STV_DEFAULT"
_Z23ConvolutionKernelTensorP6__halfS0_Pf:
.text._Z23ConvolutionKernelTensorP6__halfS0_Pf:
[----:B------:R-:W-:Y:S01]  /*0000*/  LDC R1, c[0x0][0x37c] ;  /* 0x0000df00ff017b82 */ /* 0x000fe20000000800 */
[----:B------:R-:W0:Y:S07]  /*0010*/  S2R R0, SR_TID.X ;  /* 0x0000000000007919 */ /* 0x000e2e0000002100 */
[----:B------:R-:W0:Y:S01]  /*0020*/  S2UR UR4, SR_CTAID.X ;  /* 0x00000000000479c3 */ /* 0x000e220000002500 */
[----:B------:R-:W1:Y:S01]  /*0030*/  LDCU.64 UR6, c[0x0][0x388] ;  /* 0x00007100ff0677ac */ /* 0x000e620008000a00 */
[----:B------:R-:W-:Y:S01]  /*0040*/  IMAD.MOV.U32 R9, RZ, RZ, RZ ;  /* 0x000000ffff097224 */ /* 0x000fe200078e00ff */
[----:B------:R-:W2:Y:S05]  /*0050*/  S2R R11, SR_LANEID ;  /* 0x00000000000b7919 */ /* 0x000eaa0000000000 */
[----:B------:R-:W0:Y:S08]  /*0060*/  LDC R5, c[0x0][0x360] ;  /* 0x0000d800ff057b82 */ /* 0x000e300000000800 */
[----:B------:R-:W3:Y:S01]  /*0070*/  LDC.64 R2, c[0x0][0x380] ;  /* 0x0000e000ff027b82 */ /* 0x000ee20000000a00 */
[----:B------:R-:W4:Y:S07]  /*0080*/  S2R R23, SR_TID.Y ;  /* 0x0000000000177919 */ /* 0x000f2e0000002200 */
[----:B------:R-:W5:Y:S01]  /*0090*/  LDC.64 R24, c[0x0][0x390] ;  /* 0x0000e400ff187b82 */ /* 0x000f620000000a00 */
[----:B0-----:R-:W-:Y:S01]  /*00a0*/  IMAD R5, R5, UR4, R0 ;  /* 0x0000000405057c24 */ /* 0x001fe2000f8e0200 */
[----:B------:R-:W0:Y:S01]  /*00b0*/  LDCU.64 UR4, c[0x0][0x358] ;  /* 0x00006b00ff0477ac */ /* 0x000e220008000a00 */
[----:B--2---:R-:W-:-:S03]  /*00c0*/  LOP3.LUT R8, R11, 0x3, RZ, 0xc0, !PT ;  /* 0x000000030b087812 */ /* 0x004fc600078ec0ff */
[----:B------:R-:W-:Y:S02]  /*00d0*/  SHF.R.U32.HI R5, RZ, 0x5, R5 ;  /* 0x00000005ff057819 */ /* 0x000fe40000011605 */
[----:B------:R-:W-:-:S03]  /*00e0*/  SHF.R.U32.HI R11, RZ, 0x2, R11 ;  /* 0x00000002ff0b7819 */ /* 0x000fc6000001160b */
[----:B------:R-:W-:-:S04]  /*00f0*/  IMAD.SHL.U32 R7, R5, 0x100, RZ ;  /* 0x0000010005077824 */ /* 0x000fc800078e00ff */
[----:B---3--:R-:W-:-:S04]  /*0100*/  IMAD.WIDE.U32 R2, R7, 0x2, R2 ;  /* 0x0000000207027825 */ /* 0x008fc800078e0002 */
[----:B------:R-:W-:-:S04]  /*0110*/  IMAD.WIDE.U32 R6, R11, 0x2, R8 ;  /* 0x000000020b067825 */ /* 0x000fc800078e0008 */
[----:B------:R-:W-:Y:S01]  /*0120*/  IMAD.WIDE.U32 R8, R11, 0x8, R8 ;  /* 0x000000080b087825 */ /* 0x000fe200078e0008 */
[----:B------:R-:W-:Y:S02]  /*0130*/  LEA R26, P0, R6, R2, 0x2 ;  /* 0x00000002061a7211 */ /* 0x000fe400078010ff */
[----:B-1----:R-:W-:Y:S02]  /*0140*/  LEA R20, P1, R8, UR6, 0x2 ;  /* 0x0000000608147c11 */ /* 0x002fe4000f8210ff */
[----:B------:R-:W-:Y:S02]  /*0150*/  LEA.HI.X R27, R6, R3, R7, 0x2, P0 ;  /* 0x00000003061b7211 */ /* 0x000fe400000f1407 */
[----:B------:R-:W-:-:S03]  /*0160*/  LEA.HI.X R21, R8, UR7, R9, 0x2, P1 ;  /* 0x0000000708157c11 */ /* 0x000fc600088f1409 */
[----:B0-----:R-:W2:Y:S04]  /*0170*/  LDG.E R14, desc[UR4][R26.64+0x10] ;  /* 0x000010041a0e7981 */ /* 0x001ea8000c1e1900 */
[----:B------:R-:W2:Y:S04]  /*0180*/  LDG.E R28, desc[UR4][R20.64] ;  /* 0x00000004141c7981 */ /* 0x000ea8000c1e1900 */
[----:B------:R-:W2:Y:S04]  /*0190*/  LDG.E R29, desc[UR4][R20.64+0x10] ;  /* 0x00001004141d7981 */ /* 0x000ea8000c1e1900 */
[----:B------:R-:W2:Y:S04]  /*01a0*/  LDG.E R12, desc[UR4][R26.64] ;  /* 0x000000041a0c7981 */ /* 0x000ea8000c1e1900 */
[----:B------:R-:W3:Y:S04]  /*01b0*/  LDG.E R13, desc[UR4][R26.64+0x40] ;  /* 0x000040041a0d7981 */ /* 0x000ee8000c1e1900 */
[----:B------:R-:W2:Y:S04]  /*01c0*/  LDG.E R15, desc[UR4][R26.64+0x50] ;  /* 0x000050041a0f7981 */ /* 0x000ea8000c1e1900 */
[----:B------:R-:W2:Y:S04]  /*01d0*/  LDG.E R2, desc[UR4][R20.64+0x100] ;  /* 0x0001000414027981 */ /* 0x000ea8000c1e1900 */
[----:B------:R2:W2:Y:S04]  /*01e0*/  LDG.E R3, desc[UR4][R20.64+0x110] ;  /* 0x0001100414037981 */ /* 0x0004a8000c1e1900 */
[----:B------:R-:W2:Y:S04]  /*01f0*/  LDG.E R18, desc[UR4][R26.64+0x30] ;  /* 0x000030041a127981 */ /* 0x000ea8000c1e1900 */
[----:B------:R-:W2:Y:S04]  /*0200*/  LDG.E R16, desc[UR4][R26.64+0x20] ;  /* 0x000020041a107981 */ /* 0x000ea8000c1e1900 */
[----:B------:R-:W2:Y:S04]  /*0210*/  LDG.E R17, desc[UR4][R26.64+0x60] ;  /* 0x000060041a117981 */ /* 0x000ea8000c1e1900 */
[----:B------:R-:W2:Y:S04]  /*0220*/  LDG.E R19, desc[UR4][R26.64+0x70] ;  /* 0x000070041a137981 */ /* 0x000ea8000c1e1900 */
[----:B------:R-:W2:Y:S04]  /*0230*/  LDG.E R4, desc[UR4][R26.64+0x80] ;  /* 0x000080041a047981 */ /* 0x000ea8000c1e1900 */
[----:B------:R-:W2:Y:S04]  /*0240*/  LDG.E R11, desc[UR4][R26.64+0x90] ;  /* 0x000090041a0b7981 */ /* 0x000ea8000c1e1900 */
[----:B------:R-:W2:Y:S04]  /*0250*/  LDG.E R0, desc[UR4][R26.64+0xa0] ;  /* 0x0000a0041a007981 */ /* 0x000ea8000c1e1900 */
[----:B------:R0:W2:Y:S01]  /*0260*/  LDG.E R7, desc[UR4][R26.64+0xb0] ;  /* 0x0000b0041a077981 */ /* 0x0000a2000c1e1900 */
[----:B------:R-:W4:Y:S08]  /*0270*/  S2UR UR6, SR_CTAID.Y ;  /* 0x00000000000679c3 */ /* 0x000f300000002600 */
[----:B------:R-:W4:Y:S02]  /*0280*/  LDC R6, c[0x0][0x364] ;  /* 0x0000d900ff067b82 */ /* 0x000f240000000800 */
[----:B----4-:R-:W-:-:S05]  /*0290*/  IMAD R6, R6, UR6, R23 ;  /* 0x0000000606067c24 */ /* 0x010fca000f8e0217 */
[----:B------:R-:W-:-:S05]  /*02a0*/  LEA R5, R6, R5, 0x4 ;  /* 0x0000000506057211 */ /* 0x000fca00078e20ff */
[----:B------:R-:W-:-:S04]  /*02b0*/  IMAD.SHL.U32 R5, R5, 0x10, RZ ;  /* 0x0000001005057824 */ /* 0x000fc800078e00ff */
[----:B-----5:R-:W-:-:S03]  /*02c0*/  IMAD.WIDE.U32 R24, R5, 0x4, R24 ;  /* 0x0000000405187825 */ /* 0x020fc600078e0018 */
[----:B------:R-:W-:-:S04]  /*02d0*/  LEA R30, P0, R8, R24, 0x3 ;  /* 0x00000018081e7211 */ /* 0x000fc800078018ff */
[----:B------:R-:W-:Y:S01]  /*02e0*/  LEA.HI.X R31, R8, R25, R9, 0x3, P0 ;  /* 0x00000019081f7211 */ /* 0x000fe200000f1c09 */
[----:B---3--:R-:W-:Y:S01]  /*02f0*/  IMAD.MOV.U32 R8, RZ, RZ, R13 ;  /* 0x000000ffff087224 */ /* 0x008fe200078e000d */
[----:B--2---:R-:W-:Y:S01]  /*0300*/  HMMA.16816.F32 R20, R12, R28, RZ ;  /* 0x0000001c0c14723c */ /* 0x004fe200000018ff */
[----:B------:R-:W-:-:S07]  /*0310*/  IMAD.MOV.U32 R10, RZ, RZ, R15 ;  /* 0x000000ffff0a7224 */ /* 0x000fce00078e000f */
[----:B0-----:R-:W-:-:S12]  /*0320*/  HMMA.16816.F32 R24, R12, R2, RZ ;  /* 0x000000020c18723c */ /* 0x001fd800000018ff */
[----:B------:R-:W-:Y:S01]  /*0330*/  HMMA.16816.F32 R20, R16, R28, R20 ;  /* 0x0000001c1014723c */ /* 0x000fe20000001814 */
[----:B------:R-:W-:Y:S02]  /*0340*/  MOV R6, R19 ;  /* 0x0000001300067202 */ /* 0x000fe40000000f00 */
[----:B------:R-:W-:Y:S01]  /*0350*/  MOV R14, R4 ;  /* 0x00000004000e7202 */ /* 0x000fe20000000f00 */
[----:B------:R-:W-:-:S04]  /*0360*/  IMAD.MOV.U32 R4, RZ, RZ, R17 ;  /* 0x000000ffff047224 */ /* 0x000fc800078e0011 */
[----:B------:R-:W-:Y:S01]  /*0370*/  HMMA.16816.F32 R24, R16, R2, R24 ;  /* 0x000000021018723c */ /* 0x000fe20000001818 */
[----:B------:R-:W-:Y:S02]  /*0380*/  MOV R9, R14 ;  /* 0x0000000e00097202 */ /* 0x000fe40000000f00 */
[----:B------:R-:W-:-:S05]  /*0390*/  MOV R18, R0 ;  /* 0x0000000000127202 */ /* 0x000fca0000000f00 */
[----:B------:R-:W-:-:S04]  /*03a0*/  IMAD.MOV.U32 R5, RZ, RZ, R18 ;  /* 0x000000ffff057224 */ /* 0x000fc800078e0012 */
[C---:B------:R-:W-:Y:S08]  /*03b0*/  HMMA.16816.F32 R20, R8.reuse, R28, R20 ;  /* 0x0000001c0814723c */ /* 0x040ff00000001814 */
[----:B------:R-:W-:-:S12]  /*03c0*/  HMMA.16816.F32 R8, R8, R2, R24 ;  /* 0x000000020808723c */ /* 0x000fd80000001818 */
[C---:B------:R-:W-:Y:S08]  /*03d0*/  HMMA.16816.F32 R20, R4.reuse, R28, R20 ;  /* 0x0000001c0414723c */ /* 0x040ff00000001814 */
[----:B------:R-:W-:Y:S11]  /*03e0*/  HMMA.16816.F32 R8, R4, R2, R8 ;  /* 0x000000020408723c */ /* 0x000ff60000001808 */
[----:B------:R-:W-:Y:S04]  /*03f0*/  STG.E.64 desc[UR4][R30.64], R20 ;  /* 0x000000141e007986 */ /* 0x000fe8000c101b04 */
[----:B------:R-:W-:Y:S04]  /*0400*/  STG.E.64 desc[UR4][R30.64+0x200], R22 ;  /* 0x000200161e007986 */ /* 0x000fe8000c101b04 */
[----:B------:R-:W-:Y:S04]  /*0410*/  STG.E.64 desc[UR4][R30.64+0x20], R8 ;  /* 0x000020081e007986 */ /* 0x000fe8000c101b04 */
[----:B------:R-:W-:Y:S01]  /*0420*/  STG.E.64 desc[UR4][R30.64+0x220], R10 ;  /* 0x0002200a1e007986 */ /* 0x000fe2000c101b04 */
[----:B------:R-:W-:Y:S05]  /*0430*/  EXIT ;  /* 0x000000000000794d */ /* 0x000fea0003800000 */
.L_x_0:
[----:B------:R-:W-:-:S00]  /*0440*/  BRA `(.L_x_0) ;  /* 0xfffffffc00fc7947 */ /* 0x000fc0000383ffff */
[----:B------:R-:W-:-:S00]  /*0450*/  NOP ;  /* 0x0000000000007918 */ /* 0x000fc00000000000 */
        /* <DEDUP_REMOVED lines=10> */
.L_x_1:


//--------------------- .nv.shared.reserved.0     --------------------------
	.section	.nv.shared.reserved.0,"aw",@nobits
	.weak		__nv_reservedSMEM_offset_0_alias
	.size		__nv_reservedSMEM_offset_0_alias, 0, 64
	.other		__nv_reservedSMEM_offset_0_alias,@"STO_CUDA_RESERVED_SHARED STV_DEFAULT"
__nv_reservedSMEM_offset_0_alias:
	.zero		0
	.zero		64


//--------------------- .nv.constant0._Z23ConvolutionKernelTensorP6__halfS0_Pf --------------------------
	.section	.nv.constant0._Z23ConvolutionKernelTensorP6__halfS0_Pf,"a",@progbits
	.sectionflags	@""
	.align	4
.nv.constant0._Z23ConvolutionKernelTensorP6__halfS0_Pf:
	.zero		920


//--------------------- SYMBOLS --------------------------

	.type		.nv.reservedSmem.offset0,@object
	.size		.nv.reservedSmem.offset0,0x4
